	.headerflags	@"EF_CUDA_TEXMODE_UNIFIED EF_CUDA_64BIT_ADDRESS EF_CUDA_ACCELERATORS EF_CUDA_SM90 EF_CUDA_VIRTUAL_SM(EF_CUDA_SM90)"
	.elftype	@"ET_EXEC"


//--------------------- .nv.info                  --------------------------
	.section	.nv.info,"",@"SHT_CUDA_INFO"
	.align	4


	//----- nvinfo : EIATTR_REGCOUNT
	.align		4
        /*0000*/ 	.byte	0x04, 0x2f
        /*0002*/ 	.short	(.L_1 - .L_0)
	.align		4
.L_0:
        /*0004*/ 	.word	index@(chunk_local_cumsum_scalar_kernel)
        /*0008*/ 	.word	0x00000010


	//----- nvinfo : EIATTR_FRAME_SIZE
	.align		4
.L_1:
        /*000c*/ 	.byte	0x04, 0x11
        /*000e*/ 	.short	(.L_3 - .L_2)
	.align		4
.L_2:
        /*0010*/ 	.word	index@(chunk_local_cumsum_scalar_kernel)
        /*0014*/ 	.word	0x00000000


	//----- nvinfo : EIATTR_MIN_STACK_SIZE
	.align		4
.L_3:
        /*0018*/ 	.byte	0x04, 0x12
        /*001a*/ 	.short	(.L_5 - .L_4)
	.align		4
.L_4:
        /*001c*/ 	.word	index@(chunk_local_cumsum_scalar_kernel)
        /*0020*/ 	.word	0x00000000
.L_5:


//--------------------- .nv.info.chunk_local_cumsum_scalar_kernel --------------------------
	.section	.nv.info.chunk_local_cumsum_scalar_kernel,"",@"SHT_CUDA_INFO"
	.sectionflags	@""
	.align	4


	//----- nvinfo : EIATTR_CUDA_API_VERSION
	.align		4
        /*0000*/ 	.byte	0x04, 0x37
        /*0002*/ 	.short	(.L_7 - .L_6)
.L_6:
        /*0004*/ 	.word	0x00000080


	//----- nvinfo : EIATTR_KPARAM_INFO
	.align		4
.L_7:
        /*0008*/ 	.byte	0x04, 0x17
        /*000a*/ 	.short	(.L_9 - .L_8)
.L_8:
        /*000c*/ 	.word	0x00000000
        /*0010*/ 	.short	0x0003
        /*0012*/ 	.short	0x0018
        /*0014*/ 	.byte	0x00, 0xf4, 0x21, 0x00


	//----- nvinfo : EIATTR_KPARAM_INFO
	.align		4
.L_9:
        /*0018*/ 	.byte	0x04, 0x17
        /*001a*/ 	.short	(.L_11 - .L_10)
.L_10:
        /*001c*/ 	.word	0x00000000
        /*0020*/ 	.short	0x0002
        /*0022*/ 	.short	0x0010
        /*0024*/ 	.byte	0x00, 0xf0, 0x11, 0x00


	//----- nvinfo : EIATTR_KPARAM_INFO
	.align		4
.L_11:
        /*0028*/ 	.byte	0x04, 0x17
        /*002a*/ 	.short	(.L_13 - .L_12)
.L_12:
        /*002c*/ 	.word	0x00000000
        /*0030*/ 	.short	0x0001
        /*0032*/ 	.short	0x0008
        /*0034*/ 	.byte	0x00, 0xf4, 0x21, 0x00


	//----- nvinfo : EIATTR_KPARAM_INFO
	.align		4
.L_13:
        /*0038*/ 	.byte	0x04, 0x17
        /*003a*/ 	.short	(.L_15 - .L_14)
.L_14:
        /*003c*/ 	.word	0x00000000
        /*0040*/ 	.short	0x0000
        /*0042*/ 	.short	0x0000
        /*0044*/ 	.byte	0x00, 0xf4, 0x21, 0x00


	//----- nvinfo : EIATTR_SPARSE_MMA_MASK
	.align		4
.L_15:
        /*0048*/ 	.byte	0x03, 0x50
        /*004a*/ 	.short	0x0000


	//----- nvinfo : EIATTR_MAXREG_COUNT
	.align		4
        /*004c*/ 	.byte	0x03, 0x1b
        /*004e*/ 	.short	0x00ff


	//----- nvinfo : EIATTR_COOP_GROUP_MASK_REGIDS
	.align		4
        /*0050*/ 	.byte	0x04, 0x29
        /*0052*/ 	.short	(.L_17 - .L_16)


	//   ....[0]....
.L_16:
        /*0054*/ 	.word	0xffffffff


	//   ....[1]....
        /*0058*/ 	.word	0xffffffff


	//   ....[2]....
        /*005c*/ 	.word	0xffffffff


	//   ....[3]....
        /*0060*/ 	.word	0xffffffff


	//   ....[4]....
        /*0064*/ 	.word	0xffffffff


	//   ....[5]....
        /*0068*/ 	.word	0xffffffff


	//   ....[6]....
        /*006c*/ 	.word	0xffffffff


	//   ....[7]....
        /*0070*/ 	.word	0xffffffff


	//   ....[8]....
        /*0074*/ 	.word	0xffffffff


	//   ....[9]....
        /*0078*/ 	.word	0xffffffff


	//   ....[10]....
        /*007c*/ 	.word	0xffffffff


	//----- nvinfo : EIATTR_COOP_GROUP_INSTR_OFFSETS
	.align		4
.L_17:
        /*0080*/ 	.byte	0x04, 0x28
        /*0082*/ 	.short	(.L_19 - .L_18)


	//   ....[0]....
.L_18:
        /*0084*/ 	.word	0x00000280


	//   ....[1]....
        /*0088*/ 	.word	0x00000290


	//   ....[2]....
        /*008c*/ 	.word	0x000002b0


	//   ....[3]....
        /*0090*/ 	.word	0x000002e0


	//   ....[4]....
        /*0094*/ 	.word	0x00000300


	//   ....[5]....
        /*0098*/ 	.word	0x00000330


	//   ....[6]....
        /*009c*/ 	.word	0x00000350


	//   ....[7]....
        /*00a0*/ 	.word	0x00000380


	//   ....[8]....
        /*00a4*/ 	.word	0x000003a0


	//   ....[9]....
        /*00a8*/ 	.word	0x00000410


	//   ....[10]....
        /*00ac*/ 	.word	0x00000420


	//----- nvinfo : EIATTR_EXIT_INSTR_OFFSETS
	.align		4
.L_19:
        /*00b0*/ 	.byte	0x04, 0x1c
        /*00b2*/ 	.short	(.L_21 - .L_20)


	//   ....[0]....
.L_20:
        /*00b4*/ 	.word	0x00000460


	//   ....[1]....
        /*00b8*/ 	.word	0x00000480


	//----- nvinfo : EIATTR_REQNTID
	.align		4
.L_21:
        /*00bc*/ 	.byte	0x04, 0x10
        /*00be*/ 	.short	(.L_23 - .L_22)
.L_22:
        /*00c0*/ 	.word	0x00000020
        /*00c4*/ 	.word	0x00000001
        /*00c8*/ 	.word	0x00000001


	//----- nvinfo : EIATTR_CBANK_PARAM_SIZE
	.align		4
.L_23:
        /*00cc*/ 	.byte	0x03, 0x19
        /*00ce*/ 	.short	0x0020


	//----- nvinfo : EIATTR_PARAM_CBANK
	.align		4
        /*00d0*/ 	.byte	0x04, 0x0a
        /*00d2*/ 	.short	(.L_25 - .L_24)
	.align		4
.L_24:
        /*00d4*/ 	.word	index@(.nv.constant0.chunk_local_cumsum_scalar_kernel)
        /*00d8*/ 	.short	0x0210
        /*00da*/ 	.short	0x0020


	//----- nvinfo : EIATTR_SW_WAR
	.align		4
.L_25:
        /*00dc*/ 	.byte	0x04, 0x36
        /*00de*/ 	.short	(.L_27 - .L_26)
.L_26:
        /*00e0*/ 	.word	0x00000008
.L_27:


//--------------------- .nv.callgraph             --------------------------
	.section	.nv.callgraph,"",@"SHT_CUDA_CALLGRAPH"
	.align	4
	.sectionentsize	8
	.align		4
        /*0000*/ 	.word	0x00000000
	.align		4
        /*0004*/ 	.word	0xffffffff
	.align		4
        /*0008*/ 	.word	0x00000000
	.align		4
        /*000c*/ 	.word	0xfffffffe
	.align		4
        /*0010*/ 	.word	0x00000000
	.align		4
        /*0014*/ 	.word	0xfffffffd
	.align		4
        /*0018*/ 	.word	0x00000000
	.align		4
        /*001c*/ 	.word	0xfffffffc


//--------------------- .text.chunk_local_cumsum_scalar_kernel --------------------------
	.section	.text.chunk_local_cumsum_scalar_kernel,"ax",@progbits
	.align	128
        .global         chunk_local_cumsum_scalar_kernel
        .type           chunk_local_cumsum_scalar_kernel,@function
        .size           chunk_local_cumsum_scalar_kernel,(.L_x_1 - chunk_local_cumsum_scalar_kernel)
        .other          chunk_local_cumsum_scalar_kernel,@"STO_CUDA_ENTRY STV_DEFAULT"
chunk_local_cumsum_scalar_kernel:
.text.chunk_local_cumsum_scalar_kernel:
[----:B------:R-:W0:Y:S01]  /*0000*/  LDC R1, c[0x0][0x28] ;  /* 0x00000a00ff017b82 */ /* 0x000e220000000800 */
[----:B------:R-:W1:Y:S07]  /*0010*/  S2R R0, SR_CTAID.X ;  /* 0x0000000000007919 */ /* 0x000e6e0000002500 */
[----:B------:R-:W2:Y:S01]  /*0020*/  S2UR UR7, SR_CTAID.Y ;  /* 0x00000000000779c3 */ /* 0x000ea20000002600 */
[----:B------:R-:W-:Y:S01]  /*0030*/  ULDC UR11, c[0x0][0x220] ;  /* 0x00008800000b7ab9 */ /* 0x000fe20000000800 */
[----:B------:R-:W-:Y:S01]  /*0040*/  ULDC.64 UR4, c[0x0][0x210] ;  /* 0x0000840000047ab9 */ /* 0x000fe20000000a00 */
[----:B------:R-:W3:Y:S01]  /*0050*/  S2R R7, SR_TID.X ;  /* 0x0000000000077919 */ /* 0x000ee20000002100 */
[----:B------:R-:W-:Y:S01]  /*0060*/  USHF.R.S32.HI UR10, URZ, 0x1f, UR11 ;  /* 0x0000001f3f0a7899 */ /* 0x000fe2000801140b */
[----:B------:R-:W-:Y:S01]  /*0070*/  IMAD.MOV.U32 R11, RZ, RZ, RZ ;  /* 0x000000ffff0b7224 */ /* 0x000fe200078e00ff */
[----:B------:R-:W-:Y:S01]  /*0080*/  ULDC.64 UR8, c[0x0][0x208] ;  /* 0x0000820000087ab9 */ /* 0x000fe20000000a00 */
[----:B--2---:R-:W-:-:S02]  /*0090*/  ULOP3.LUT UR6, UR7, 0xffe0, URZ, 0xc0, !UPT ;  /* 0x0000ffe007067892 */ /* 0x004fc4000f8ec03f */
[----:B------:R-:W-:Y:S02]  /*00a0*/  ULOP3.LUT UR7, UR7, 0x1f, URZ, 0xc0, !UPT ;  /* 0x0000001f07077892 */ /* 0x000fe4000f8ec03f */
[----:B------:R-:W-:Y:S01]  /*00b0*/  UIMAD UR6, UR6, UR11, URZ ;  /* 0x0000000b060672a4 */ /* 0x000fe2000f8e023f */
[----:B-1----:R-:W-:-:S03]  /*00c0*/  IMAD.SHL.U32 R0, R0, 0x40, RZ ;  /* 0x0000004000007824 */ /* 0x002fc600078e00ff */
[----:B------:R-:W-:Y:S01]  /*00d0*/  UIMAD.WIDE UR4, UR6, 0x4, UR4 ;  /* 0x00000004060478a5 */ /* 0x000fe2000f8e0204 */
[----:B---3--:R-:W-:-:S03]  /*00e0*/  LOP3.LUT R7, R7, 0x1f, RZ, 0xc0, !PT ;  /* 0x0000001f07077812 */ /* 0x008fc600078ec0ff */
[----:B------:R-:W-:Y:S01]  /*00f0*/  UIMAD.WIDE.U32 UR4, UR7, 0x4, UR4 ;  /* 0x00000004070478a5 */ /* 0x000fe2000f8e0004 */
[C---:B------:R-:W-:Y:S02]  /*0100*/  ISETP.GT.AND P1, PT, R0.reuse, -0x1, PT ;  /* 0xffffffff0000780c */ /* 0x040fe40003f24270 */
[----:B------:R-:W-:Y:S02]  /*0110*/  LOP3.LUT R13, R0, R7, RZ, 0xfc, !PT ;  /* 0x00000007000d7212 */ /* 0x000fe400078efcff */
[----:B------:R-:W-:Y:S02]  /*0120*/  SHF.R.S32.HI R4, RZ, 0x1f, R0 ;  /* 0x0000001fff047819 */ /* 0x000fe40000011400 */
[C---:B------:R-:W-:Y:S01]  /*0130*/  ISETP.LT.U32.AND P0, PT, R13.reuse, UR11, PT ;  /* 0x0000000b0d007c0c */ /* 0x040fe2000bf01070 */
[C---:B------:R-:W-:Y:S01]  /*0140*/  IMAD.SHL.U32 R12, R13.reuse, 0x80, RZ ;  /* 0x000000800d0c7824 */ /* 0x040fe200078e00ff */
[----:B------:R-:W-:Y:S02]  /*0150*/  SHF.L.U64.HI R13, R13, 0x7, R4 ;  /* 0x000000070d0d7819 */ /* 0x000fe40000010204 */
[----:B------:R-:W-:-:S02]  /*0160*/  ISETP.LT.AND.EX P0, PT, R4, UR10, P1, P0 ;  /* 0x0000000a04007c0c */ /* 0x000fc40008f01300 */
[----:B------:R-:W-:-:S04]  /*0170*/  IADD3 R2, P2, R12, UR4, RZ ;  /* 0x000000040c027c10 */ /* 0x000fc8000ff5e0ff */
[----:B------:R-:W-:Y:S02]  /*0180*/  IADD3.X R3, R13, UR5, RZ, P2, !PT ;  /* 0x000000050d037c10 */ /* 0x000fe400097fe4ff */
[----:B------:R-:W-:-:S05]  /*0190*/  LOP3.LUT R5, R0, 0x20, R7, 0xfe, !PT ;  /* 0x0000002000057812 */ /* 0x000fca00078efe07 */
[----:B------:R-:W2:Y:S01]  /*01a0*/  @P0 LDG.E R11, desc[UR8][R2.64] ;  /* 0x00000008020b0981 */ /* 0x000ea2000c1e1900 */
[C---:B------:R-:W-:Y:S01]  /*01b0*/  ISETP.LT.U32.AND P2, PT, R5.reuse, UR11, PT ;  /* 0x0000000b05007c0c */ /* 0x040fe2000bf41070 */
[C---:B------:R-:W-:Y:S01]  /*01c0*/  IMAD.SHL.U32 R8, R5.reuse, 0x80, RZ ;  /* 0x0000008005087824 */ /* 0x040fe200078e00ff */
[----:B------:R-:W-:Y:S01]  /*01d0*/  SHF.L.U64.HI R10, R5, 0x7, R4 ;  /* 0x00000007050a7819 */ /* 0x000fe20000010204 */
[----:B------:R-:W-:Y:S01]  /*01e0*/  IMAD.MOV.U32 R9, RZ, RZ, RZ ;  /* 0x000000ffff097224 */ /* 0x000fe200078e00ff */
[----:B------:R-:W-:Y:S02]  /*01f0*/  ISETP.LT.AND.EX P1, PT, R4, UR10, P1, P2 ;  /* 0x0000000a04007c0c */ /* 0x000fe40008f21320 */
[----:B------:R-:W-:-:S04]  /*0200*/  IADD3 R4, P2, R8, UR4, RZ ;  /* 0x0000000408047c10 */ /* 0x000fc8000ff5e0ff */
[----:B------:R-:W-:Y:S01]  /*0210*/  IADD3.X R5, R10, UR5, RZ, P2, !PT ;  /* 0x000000050a057c10 */ /* 0x000fe200097fe4ff */
[----:B------:R-:W-:-:S06]  /*0220*/  ULDC.64 UR4, c[0x0][0x218] ;  /* 0x0000860000047ab9 */ /* 0x000fcc0000000a00 */
[----:B------:R-:W3:Y:S01]  /*0230*/  @P1 LDG.E R9, desc[UR8][R4.64] ;  /* 0x0000000804091981 */ /* 0x000ee2000c1e1900 */
[C---:B------:R-:W-:Y:S01]  /*0240*/  ISETP.NE.AND P2, PT, R7.reuse, RZ, PT ;  /* 0x000000ff0700720c */ /* 0x040fe20003f45270 */
[----:B------:R-:W-:Y:S01]  /*0250*/  UIMAD.WIDE UR4, UR6, 0x4, UR4 ;  /* 0x00000004060478a5 */ /* 0x000fe2000f8e0204 */
[----:B------:R-:W-:-:S03]  /*0260*/  ISETP.GT.U32.AND P3, PT, R7, 0x1, PT ;  /* 0x000000010700780c */ /* 0x000fc60003f64070 */
[----:B------:R-:W-:Y:S01]  /*0270*/  UIMAD.WIDE.U32 UR4, UR7, 0x4, UR4 ;  /* 0x00000004070478a5 */ /* 0x000fe2000f8e0004 */
[----:B--2---:R-:W1:Y:S04]  /*0280*/  SHFL.UP PT, R0, R11, 0x1, RZ ;  /* 0x042000000b007989 */ /* 0x004e6800000e00ff */
[----:B---3--:R-:W2:Y:S03]  /*0290*/  SHFL.UP PT, R2, R9, 0x1, RZ ;  /* 0x0420000009027989 */ /* 0x008ea600000e00ff */
[----:B-1----:R-:W-:-:S05]  /*02a0*/  @P2 FADD R11, R0, R11 ;  /* 0x0000000b000b2221 */ /* 0x002fca0000000000 */
[----:B------:R-:W1:Y:S01]  /*02b0*/  SHFL.UP PT, R0, R11, 0x2, RZ ;  /* 0x044000000b007989 */ /* 0x000e6200000e00ff */
[----:B--2---:R-:W-:Y:S01]  /*02c0*/  @P2 FADD R9, R2, R9 ;  /* 0x0000000902092221 */ /* 0x004fe20000000000 */
[----:B------:R-:W-:-:S04]  /*02d0*/  ISETP.GT.U32.AND P2, PT, R7, 0x3, PT ;  /* 0x000000030700780c */ /* 0x000fc80003f44070 */
[----:B------:R-:W2:Y:S01]  /*02e0*/  SHFL.UP PT, R2, R9, 0x2, RZ ;  /* 0x0440000009027989 */ /* 0x000ea200000e00ff */
        /* <DEDUP_REMOVED lines=13> */
[----:B------:R-:W-:-:S04]  /*03c0*/  IADD3 R2, P3, R12, UR4, RZ ;  /* 0x000000040c027c10 */ /* 0x000fc8000ff7e0ff */
[----:B------:R-:W-:Y:S02]  /*03d0*/  IADD3.X R3, R13, UR5, RZ, P3, !PT ;  /* 0x000000050d037c10 */ /* 0x000fe40009ffe4ff */
[----:B------:R-:W-:Y:S01]  /*03e0*/  IADD3 R4, P3, R8, UR4, RZ ;  /* 0x0000000408047c10 */ /* 0x000fe2000ff7e0ff */
[----:B-1----:R-:W-:-:S03]  /*03f0*/  @P2 FADD R11, R11, R0 ;  /* 0x000000000b0b2221 */ /* 0x002fc60000000000 */
[----:B------:R-:W-:Y:S01]  /*0400*/  IADD3.X R5, R10, UR5, RZ, P3, !PT ;  /* 0x000000050a057c10 */ /* 0x000fe20009ffe4ff */
[----:B------:R-:W1:Y:S04]  /*0410*/  SHFL.UP PT, R0, R9, 0x10, RZ ;  /* 0x0600000009007989 */ /* 0x000e6800000e00ff */
[----:B------:R-:W2:Y:S04]  /*0420*/  SHFL.IDX PT, R6, R11, 0x1f, 0x1f ;  /* 0x03e01f000b067f89 */ /* 0x000ea800000e0000 */
[----:B------:R3:W-:Y:S01]  /*0430*/  @P0 STG.E desc[UR8][R2.64], R11 ;  /* 0x0000000b02000986 */ /* 0x0007e2000c101908 */
[----:B-1----:R-:W-:-:S04]  /*0440*/  @P2 FADD R9, R9, R0 ;  /* 0x0000000009092221 */ /* 0x002fc80000000000 */
[----:B--2---:R-:W-:Y:S01]  /*0450*/  FADD R9, R9, R6 ;  /* 0x0000000609097221 */ /* 0x004fe20000000000 */
[----:B0--3--:R-:W-:Y:S06]  /*0460*/  @!P1 EXIT ;  /* 0x000000000000994d */ /* 0x009fec0003800000 */
[----:B------:R-:W-:Y:S01]  /*0470*/  STG.E desc[UR8][R4.64], R9 ;  /* 0x0000000904007986 */ /* 0x000fe2000c101908 */
[----:B------:R-:W-:Y:S05]  /*0480*/  EXIT ;  /* 0x000000000000794d */ /* 0x000fea0003800000 */
.L_x_0:
[----:B------:R-:W-:-:S00]  /*0490*/  BRA `(.L_x_0) ;  /* 0xfffffffc00fc7947 */ /* 0x000fc0000383ffff */
[----:B------:R-:W-:-:S00]  /*04a0*/  NOP ;  /* 0x0000000000007918 */ /* 0x000fc00000000000 */
        /* <DEDUP_REMOVED lines=13> */
.L_x_1:


//--------------------- .nv.shared.reserved.0     --------------------------
	.section	.nv.shared.reserved.0,"aw",@nobits
	.weak		__nv_reservedSMEM_offset_0_alias
	.size		__nv_reservedSMEM_offset_0_alias, 0, 0
	.other		__nv_reservedSMEM_offset_0_alias,@"STO_CUDA_RESERVED_SHARED STV_DEFAULT"
__nv_reservedSMEM_offset_0_alias:
	.zero		0


//--------------------- .nv.constant0.chunk_local_cumsum_scalar_kernel --------------------------
	.section	.nv.constant0.chunk_local_cumsum_scalar_kernel,"a",@progbits
	.sectionflags	@""
	.align	4
.nv.constant0.chunk_local_cumsum_scalar_kernel:
	.zero		560


//--------------------- SYMBOLS --------------------------

	.type		.nv.reservedSmem.offset0,@object
	.size		.nv.reservedSmem.offset0,0x4
